//
// Generated by NVIDIA NVVM Compiler
//
// Compiler Build ID: CL-36424714
// Cuda compilation tools, release 13.0, V13.0.88
// Based on NVVM 20.0.0
//

.version 9.0
.target sm_100
.address_size 64

	// .globl	_Z6updatePfii

.visible .entry _Z6updatePfii(
	.param .u64 .ptr .align 1 _Z6updatePfii_param_0,
	.param .u32 _Z6updatePfii_param_1,
	.param .u32 _Z6updatePfii_param_2
)
{
	.reg .pred 	%p<10>;
	.reg .b32 	%r<17>;
	.reg .b32 	%f<33>;
	.reg .b64 	%rd<5>;
	.reg .b64 	%fd<30>;

	ld.param.u64 	%rd2, [_Z6updatePfii_param_0];
	ld.param.u32 	%r10, [_Z6updatePfii_param_1];
	ld.param.u32 	%r11, [_Z6updatePfii_param_2];
	mov.u32 	%r12, %ctaid.x;
	mov.u32 	%r13, %tid.x;
	mad.lo.s32 	%r1, %r12, 500, %r13;
	add.s32 	%r2, %r1, 1;
	setp.gt.s32 	%p2, %r2, %r11;
	@%p2 bra 	$L__BB0_19;
	cvta.to.global.u64 	%rd3, %rd2;
	mul.wide.s32 	%rd4, %r1, 4;
	add.s64 	%rd1, %rd3, %rd4;
	ld.global.f32 	%f29, [%rd1+4];
	setp.lt.s32 	%p3, %r10, 1;
	@%p3 bra 	$L__BB0_18;
	setp.eq.s32 	%p4, %r1, 0;
	setp.eq.s32 	%p5, %r2, %r11;
	or.pred  	%p1, %p4, %p5;
	and.b32  	%r3, %r10, 3;
	setp.lt.u32 	%p6, %r10, 4;
	mov.f32 	%f22, %f29;
	@%p6 bra 	$L__BB0_13;
	and.b32  	%r14, %r10, 2147483644;
	neg.s32 	%r15, %r14;
	mov.f32 	%f22, %f29;
$L__BB0_4:
	mov.f64 	%fd28, 0d0000000000000000;
	@%p1 bra 	$L__BB0_6;
	cvt.f64.f32 	%fd6, %f29;
	add.f64 	%fd7, %fd6, %fd6;
	cvt.f64.f32 	%fd8, %f22;
	sub.f64 	%fd9, %fd7, %fd8;
	fma.rn.f64 	%fd10, %fd6, 0dBFC70A3D80000000, %fd9;
	cvt.rn.f32.f64 	%f17, %fd10;
	cvt.f64.f32 	%fd28, %f17;
$L__BB0_6:
	mov.f64 	%fd29, 0d0000000000000000;
	@%p1 bra 	$L__BB0_8;
	add.f64 	%fd12, %fd28, %fd28;
	cvt.f64.f32 	%fd13, %f29;
	sub.f64 	%fd14, %fd12, %fd13;
	fma.rn.f64 	%fd15, %fd28, 0dBFC70A3D80000000, %fd14;
	cvt.rn.f32.f64 	%f18, %fd15;
	cvt.f64.f32 	%fd29, %f18;
$L__BB0_8:
	mov.f32 	%f22, 0f00000000;
	@%p1 bra 	$L__BB0_10;
	add.f64 	%fd16, %fd29, %fd29;
	sub.f64 	%fd17, %fd16, %fd28;
	fma.rn.f64 	%fd18, %fd29, 0dBFC70A3D80000000, %fd17;
	cvt.rn.f32.f64 	%f22, %fd18;
$L__BB0_10:
	mov.f32 	%f29, 0f00000000;
	@%p1 bra 	$L__BB0_12;
	cvt.f64.f32 	%fd19, %f22;
	add.f64 	%fd20, %fd19, %fd19;
	sub.f64 	%fd21, %fd20, %fd29;
	fma.rn.f64 	%fd22, %fd19, 0dBFC70A3D80000000, %fd21;
	cvt.rn.f32.f64 	%f29, %fd22;
$L__BB0_12:
	add.s32 	%r15, %r15, 4;
	setp.ne.s32 	%p7, %r15, 0;
	@%p7 bra 	$L__BB0_4;
$L__BB0_13:
	setp.eq.s32 	%p8, %r3, 0;
	@%p8 bra 	$L__BB0_18;
	neg.s32 	%r16, %r3;
$L__BB0_15:
	.pragma "nounroll";
	mov.f32 	%f12, %f29;
	mov.f32 	%f29, 0f00000000;
	@%p1 bra 	$L__BB0_17;
	cvt.f64.f32 	%fd23, %f12;
	add.f64 	%fd24, %fd23, %fd23;
	cvt.f64.f32 	%fd25, %f22;
	sub.f64 	%fd26, %fd24, %fd25;
	fma.rn.f64 	%fd27, %fd23, 0dBFC70A3D80000000, %fd26;
	cvt.rn.f32.f64 	%f29, %fd27;
$L__BB0_17:
	add.s32 	%r16, %r16, 1;
	setp.ne.s32 	%p9, %r16, 0;
	mov.f32 	%f22, %f12;
	@%p9 bra 	$L__BB0_15;
$L__BB0_18:
	st.global.f32 	[%rd1+4], %f29;
$L__BB0_19:
	ret;

}


// ===== COMPILED SASS (sm_100) =====

	.target	sm_100

	.elftype	@"ET_EXEC"


//--------------------- .note.nv.tkinfo           --------------------------
	.section	.note.nv.tkinfo,"",@"SHT_NOTE"
	.sectionflags	@"SHF_NOTE_NV_TKINFO"
	.tkinfo
        /*0018*/ 	.word	0x00000002
        /*0030*/ 	.string	""
        /*0030*/ 	.string	"ptxas"
        /*0030*/ 	.string	"Cuda compilation tools, release 13.0, V13.0.88"
        /*0030*/ 	.string	"Build cuda_13.0.r13.0/compiler.36424714_0"
        /*0030*/ 	.string	"-arch sm_100 -m 64 "



//--------------------- .note.nv.cuinfo           --------------------------
	.section	.note.nv.cuinfo,"",@"SHT_NOTE"
	.sectionflags	@"SHF_NOTE_NV_CUINFO"
        /*0018*/ 	.short	0x0002
        /*001a*/ 	.short	0x0064
        /*001c*/ 	.short	0x0082
	.zero		2


//--------------------- .nv.info                  --------------------------
	.section	.nv.info,"",@"SHT_CUDA_INFO"
	.align	4


	//----- nvinfo : EIATTR_REGCOUNT
	.align		4
        /*0000*/ 	.byte	0x04, 0x2f
        /*0002*/ 	.short	(.L_1 - .L_0)
	.align		4
.L_0:
        /*0004*/ 	.word	index@(_Z6updatePfii)
        /*0008*/ 	.word	0x00000012


	//----- nvinfo : EIATTR_FRAME_SIZE
	.align		4
.L_1:
        /*000c*/ 	.byte	0x04, 0x11
        /*000e*/ 	.short	(.L_3 - .L_2)
	.align		4
.L_2:
        /*0010*/ 	.word	index@(_Z6updatePfii)
        /*0014*/ 	.word	0x00000000


	//----- nvinfo : EIATTR_MIN_STACK_SIZE
	.align		4
.L_3:
        /*0018*/ 	.byte	0x04, 0x12
        /*001a*/ 	.short	(.L_5 - .L_4)
	.align		4
.L_4:
        /*001c*/ 	.word	index@(_Z6updatePfii)
        /*0020*/ 	.word	0x00000000
.L_5:


//--------------------- .nv.compat                --------------------------
	.section	.nv.compat,"",@"SHT_CUDA_COMPAT_INFO"
	.align	4
        /*0000*/ 	.byte	0x02, 0x09, 0x00, 0x00, 0x02, 0x02, 0x01, 0x00, 0x02, 0x05, 0x05, 0x00, 0x03, 0x07, 0x01, 0x01
        /*0010*/ 	.byte	0x02, 0x03, 0x00, 0x00, 0x02, 0x06, 0x01, 0x00, 0x04, 0x0b, 0x08, 0x00, 0x01, 0x00, 0x00, 0x00
        /*0020*/ 	.byte	0x00, 0x00, 0x00, 0x00


//--------------------- .nv.info._Z6updatePfii    --------------------------
	.section	.nv.info._Z6updatePfii,"",@"SHT_CUDA_INFO"
	.sectionflags	@""
	.align	4


	//----- nvinfo : EIATTR_CUDA_API_VERSION
	.align		4
        /*0000*/ 	.byte	0x04, 0x37
        /*0002*/ 	.short	(.L_7 - .L_6)
.L_6:
        /*0004*/ 	.word	0x00000082


	//----- nvinfo : EIATTR_KPARAM_INFO
	.align		4
.L_7:
        /*0008*/ 	.byte	0x04, 0x17
        /*000a*/ 	.short	(.L_9 - .L_8)
.L_8:
        /*000c*/ 	.word	0x00000000
        /*0010*/ 	.short	0x0002
        /*0012*/ 	.short	0x000c
        /*0014*/ 	.byte	0x00, 0xf0, 0x11, 0x00


	//----- nvinfo : EIATTR_KPARAM_INFO
	.align		4
.L_9:
        /*0018*/ 	.byte	0x04, 0x17
        /*001a*/ 	.short	(.L_11 - .L_10)
.L_10:
        /*001c*/ 	.word	0x00000000
        /*0020*/ 	.short	0x0001
        /*0022*/ 	.short	0x0008
        /*0024*/ 	.byte	0x00, 0xf0, 0x11, 0x00


	//----- nvinfo : EIATTR_KPARAM_INFO
	.align		4
.L_11:
        /*0028*/ 	.byte	0x04, 0x17
        /*002a*/ 	.short	(.L_13 - .L_12)
.L_12:
        /*002c*/ 	.word	0x00000000
        /*0030*/ 	.short	0x0000
        /*0032*/ 	.short	0x0000
        /*0034*/ 	.byte	0x00, 0xf5, 0x21, 0x00


	//----- nvinfo : EIATTR_SPARSE_MMA_MASK
	.align		4
.L_13:
        /*0038*/ 	.byte	0x03, 0x50
        /*003a*/ 	.short	0x0000


	//----- nvinfo : EIATTR_MAXREG_COUNT
	.align		4
        /*003c*/ 	.byte	0x03, 0x1b
        /*003e*/ 	.short	0x00ff


	//----- nvinfo : EIATTR_MERCURY_ISA_VERSION
	.align		4
        /*0040*/ 	.byte	0x03, 0x5f
        /*0042*/ 	.short	0x0101


	//----- nvinfo : EIATTR_VRC_CTA_INIT_COUNT
	.align		4
        /*0044*/ 	.byte	0x02, 0x4a
	.zero		1
	.zero		1


	//----- nvinfo : EIATTR_EXIT_INSTR_OFFSETS
	.align		4
        /*0048*/ 	.byte	0x04, 0x1c
        /*004a*/ 	.short	(.L_15 - .L_14)


	//   ....[0]....
.L_14:
        /*004c*/ 	.word	0x00000070


	//   ....[1]....
        /*0050*/ 	.word	0x000004f0


	//----- nvinfo : EIATTR_CBANK_PARAM_SIZE
	.align		4
.L_15:
        /*0054*/ 	.byte	0x03, 0x19
        /*0056*/ 	.short	0x0010


	//----- nvinfo : EIATTR_PARAM_CBANK
	.align		4
        /*0058*/ 	.byte	0x04, 0x0a
        /*005a*/ 	.short	(.L_17 - .L_16)
	.align		4
.L_16:
        /*005c*/ 	.word	index@(.nv.constant0._Z6updatePfii)
        /*0060*/ 	.short	0x0380
        /*0062*/ 	.short	0x0010


	//----- nvinfo : EIATTR_SW_WAR
	.align		4
.L_17:
        /*0064*/ 	.byte	0x04, 0x36
        /*0066*/ 	.short	(.L_19 - .L_18)
.L_18:
        /*0068*/ 	.word	0x00000008
.L_19:


//--------------------- .nv.callgraph             --------------------------
	.section	.nv.callgraph,"",@"SHT_CUDA_CALLGRAPH"
	.align	4
	.sectionentsize	8
	.align		4
        /*0000*/ 	.word	0x00000000
	.align		4
        /*0004*/ 	.word	0xffffffff
	.align		4
        /*0008*/ 	.word	0x00000000
	.align		4
        /*000c*/ 	.word	0xfffffffe
	.align		4
        /*0010*/ 	.word	0x00000000
	.align		4
        /*0014*/ 	.word	0xfffffffd
	.align		4
        /*0018*/ 	.word	0x00000000
	.align		4
        /*001c*/ 	.word	0xfffffffc


//--------------------- .text._Z6updatePfii       --------------------------
	.section	.text._Z6updatePfii,"ax",@progbits
	.align	128
        .global         _Z6updatePfii
        .type           _Z6updatePfii,@function
        .size           _Z6updatePfii,(.L_x_5 - _Z6updatePfii)
        .other          _Z6updatePfii,@"STO_CUDA_ENTRY STV_DEFAULT"
_Z6updatePfii:
.text._Z6updatePfii:
[----:B------:R-:W-:Y:S01]  /*0000*/  LDC R1, c[0x0][0x37c] ;  /* 0x0000df00ff017b82 */ /* 0x000fe20000000800 */
[----:B------:R-:W0:Y:S01]  /*0010*/  S2R R5, SR_CTAID.X ;  /* 0x0000000000057919 */ /* 0x000e220000002500 */
[----:B------:R-:W1:Y:S01]  /*0020*/  LDCU UR8, c[0x0][0x38c] ;  /* 0x00007180ff0877ac */ /* 0x000e620008000800 */
[----:B------:R-:W0:Y:S02]  /*0030*/  S2R R0, SR_TID.X ;  /* 0x0000000000007919 */ /* 0x000e240000002100 */
[----:B0-----:R-:W-:-:S04]  /*0040*/  IMAD R5, R5, 0x1f4, R0 ;  /* 0x000001f405057824 */ /* 0x001fc800078e0200 */
[----:B------:R-:W-:-:S05]  /*0050*/  VIADD R0, R5, 0x1 ;  /* 0x0000000105007836 */ /* 0x000fca0000000000 */
[----:B-1----:R-:W-:-:S13]  /*0060*/  ISETP.GT.AND P0, PT, R0, UR8, PT ;  /* 0x0000000800007c0c */ /* 0x002fda000bf04270 */
[----:B------:R-:W-:Y:S05]  /*0070*/  @P0 EXIT ;  /* 0x000000000000094d */ /* 0x000fea0003800000 */
[----:B------:R-:W0:Y:S01]  /*0080*/  LDC.64 R2, c[0x0][0x380] ;  /* 0x0000e000ff027b82 */ /* 0x000e220000000a00 */
[----:B------:R-:W1:Y:S01]  /*0090*/  LDCU.64 UR6, c[0x0][0x358] ;  /* 0x00006b00ff0677ac */ /* 0x000e620008000a00 */
[----:B------:R-:W2:Y:S01]  /*00a0*/  LDCU UR5, c[0x0][0x388] ;  /* 0x00007100ff0577ac */ /* 0x000ea20008000800 */
[----:B0-----:R-:W-:-:S05]  /*00b0*/  IMAD.WIDE R2, R5, 0x4, R2 ;  /* 0x0000000405027825 */ /* 0x001fca00078e0202 */
[----:B-1----:R0:W5:Y:S01]  /*00c0*/  LDG.E R15, desc[UR6][R2.64+0x4] ;  /* 0x00000406020f7981 */ /* 0x002162000c1e1900 */
[----:B--2---:R-:W-:-:S09]  /*00d0*/  UISETP.GE.AND UP0, UPT, UR5, 0x1, UPT ;  /* 0x000000010500788c */ /* 0x004fd2000bf06270 */
[----:B0-----:R-:W-:Y:S05]  /*00e0*/  BRA.U !UP0, `(.L_x_0) ;  /* 0x0000000108fc7547 */ /* 0x001fea000b800000 */
[----:B------:R-:W-:Y:S01]  /*00f0*/  UISETP.GE.U32.AND UP1, UPT, UR5, 0x4, UPT ;  /* 0x000000040500788c */ /* 0x000fe2000bf26070 */
[----:B------:R-:W-:Y:S01]  /*0100*/  ISETP.NE.AND P0, PT, R0, UR8, PT ;  /* 0x0000000800007c0c */ /* 0x000fe2000bf05270 */
[----:B------:R-:W-:Y:S01]  /*0110*/  ULOP3.LUT UR4, UR5, 0x3, URZ, 0xc0, !UPT ;  /* 0x0000000305047892 */ /* 0x000fe2000f8ec0ff */
[----:B-----5:R-:W-:Y:S02]  /*0120*/  IMAD.MOV.U32 R0, RZ, RZ, R15 ;  /* 0x000000ffff007224 */ /* 0x020fe400078e000f */
[----:B------:R-:W-:Y:S01]  /*0130*/  ISETP.EQ.OR P0, PT, R5, RZ, !P0 ;  /* 0x000000ff0500720c */ /* 0x000fe20004702670 */
[----:B------:R-:W-:-:S03]  /*0140*/  UISETP.NE.AND UP0, UPT, UR4, URZ, UPT ;  /* 0x000000ff0400728c */ /* 0x000fc6000bf05270 */
[----:B------:R-:W-:Y:S09]  /*0150*/  BRA.U !UP1, `(.L_x_1) ;  /* 0x0000000109a07547 */ /* 0x000ff2000b800000 */
[----:B------:R-:W-:Y:S01]  /*0160*/  ULOP3.LUT UR5, UR5, 0x7ffffffc, URZ, 0xc0, !UPT ;  /* 0x7ffffffc05057892 */ /* 0x000fe2000f8ec0ff */
[----:B------:R-:W-:-:S03]  /*0170*/  MOV R0, R15 ;  /* 0x0000000f00007202 */ /* 0x000fc60000000f00 */
[----:B------:R-:W-:-:S12]  /*0180*/  UIADD3 UR5, UPT, UPT, -UR5, URZ, URZ ;  /* 0x000000ff05057290 */ /* 0x000fd8000fffe1ff */
.L_x_2:
[----:B01----:R-:W0:Y:S01]  /*0190*/  @!P0 F2F.F64.F32 R4, R15 ;  /* 0x0000000f00048310 */ /* 0x003e220000201800 */
[----:B------:R-:W-:-:S04]  /*01a0*/  UIADD3 UR5, UPT, UPT, UR5, 0x4, URZ ;  /* 0x0000000405057890 */ /* 0x000fc8000fffe0ff */
[----:B------:R-:W-:-:S03]  /*01b0*/  UISETP.NE.AND UP1, UPT, UR5, URZ, UPT ;  /* 0x000000ff0500728c */ /* 0x000fc6000bf25270 */
[----:B------:R1:W2:Y:S01]  /*01c0*/  @!P0 F2F.F64.F32 R8, R0 ;  /* 0x0000000000088310 */ /* 0x0002a20000201800 */
[----:B0-----:R-:W-:-:S07]  /*01d0*/  @!P0 DADD R6, R4, R4 ;  /* 0x0000000004068229 */ /* 0x001fce0000000004 */
[----:B------:R0:W-:Y:S01]  /*01e0*/  @!P0 F2F.F64.F32 R10, R15 ;  /* 0x0000000f000a8310 */ /* 0x0001e20000201800 */
[----:B-1----:R-:W-:Y:S01]  /*01f0*/  IMAD.MOV.U32 R0, RZ, RZ, RZ ;  /* 0x000000ffff007224 */ /* 0x002fe200078e00ff */
[----:B--2---:R-:W-:Y:S01]  /*0200*/  @!P0 DADD R6, R6, -R8 ;  /* 0x0000000006068229 */ /* 0x004fe20000000808 */
[----:B0-----:R-:W-:Y:S01]  /*0210*/  MOV R15, RZ ;  /* 0x000000ff000f7202 */ /* 0x001fe20000000f00 */
[----:B------:R-:W-:Y:S01]  /*0220*/  @!P0 IMAD.MOV.U32 R8, RZ, RZ, -0x80000000 ;  /* 0x80000000ff088424 */ /* 0x000fe200078e00ff */
[----:B------:R-:W-:-:S06]  /*0230*/  @!P0 MOV R9, 0x3fc70a3d ;  /* 0x3fc70a3d00098802 */ /* 0x000fcc0000000f00 */
[----:B------:R-:W-:Y:S01]  /*0240*/  @!P0 DFMA R6, R4, -R8, R6 ;  /* 0x800000080406822b */ /* 0x000fe20000000006 */
[----:B------:R-:W-:-:S05]  /*0250*/  CS2R R4, SRZ ;  /* 0x0000000000047805 */ /* 0x000fca000001ff00 */
[----:B------:R-:W0:Y:S08]  /*0260*/  @!P0 F2F.F32.F64 R12, R6 ;  /* 0x00000006000c8310 */ /* 0x000e300000301000 */
[----:B0-----:R-:W0:Y:S02]  /*0270*/  @!P0 F2F.F64.F32 R4, R12 ;  /* 0x0000000c00048310 */ /* 0x001e240000201800 */
[----:B0-----:R-:W-:-:S08]  /*0280*/  @!P0 DADD R8, R4, R4 ;  /* 0x0000000004088229 */ /* 0x001fd00000000004 */
[----:B------:R-:W-:Y:S01]  /*0290*/  @!P0 DADD R8, -R10, R8 ;  /* 0x000000000a088229 */ /* 0x000fe20000000108 */
[----:B------:R-:W-:Y:S01]  /*02a0*/  @!P0 IMAD.MOV.U32 R10, RZ, RZ, -0x80000000 ;  /* 0x80000000ff0a8424 */ /* 0x000fe200078e00ff */
[----:B------:R-:W-:-:S06]  /*02b0*/  @!P0 MOV R11, 0x3fc70a3d ;  /* 0x3fc70a3d000b8802 */ /* 0x000fcc0000000f00 */
[----:B------:R-:W-:Y:S01]  /*02c0*/  @!P0 DFMA R10, R4, -R10, R8 ;  /* 0x8000000a040a822b */ /* 0x000fe20000000008 */
[----:B------:R-:W-:-:S09]  /*02d0*/  CS2R R8, SRZ ;  /* 0x0000000000087805 */ /* 0x000fd2000001ff00 */
[----:B------:R-:W0:Y:S08]  /*02e0*/  @!P0 F2F.F32.F64 R10, R10 ;  /* 0x0000000a000a8310 */ /* 0x000e300000301000 */
[----:B0-----:R-:W0:Y:S02]  /*02f0*/  @!P0 F2F.F64.F32 R8, R10 ;  /* 0x0000000a00088310 */ /* 0x001e240000201800 */
[----:B0-----:R-:W-:-:S08]  /*0300*/  @!P0 DADD R6, R8, R8 ;  /* 0x0000000008068229 */ /* 0x001fd00000000008 */
[----:B------:R-:W-:Y:S01]  /*0310*/  @!P0 DADD R6, R6, -R4 ;  /* 0x0000000006068229 */ /* 0x000fe20000000804 */
[----:B------:R-:W-:Y:S01]  /*0320*/  @!P0 IMAD.MOV.U32 R4, RZ, RZ, -0x80000000 ;  /* 0x80000000ff048424 */ /* 0x000fe200078e00ff */
[----:B------:R-:W-:-:S06]  /*0330*/  @!P0 MOV R5, 0x3fc70a3d ;  /* 0x3fc70a3d00058802 */ /* 0x000fcc0000000f00 */
[----:B------:R-:W-:-:S06]  /*0340*/  @!P0 DFMA R6, R8, -R4, R6 ;  /* 0x800000040806822b */ /* 0x000fcc0000000006 */
[----:B------:R-:W0:Y:S08]  /*0350*/  @!P0 F2F.F32.F64 R0, R6 ;  /* 0x0000000600008310 */ /* 0x000e300000301000 */
[----:B0-----:R-:W0:Y:S02]  /*0360*/  @!P0 F2F.F64.F32 R4, R0 ;  /* 0x0000000000048310 */ /* 0x001e240000201800 */
[----:B0-----:R-:W-:-:S08]  /*0370*/  @!P0 DADD R12, R4, R4 ;  /* 0x00000000040c8229 */ /* 0x001fd00000000004 */
[----:B------:R-:W-:Y:S01]  /*0380*/  @!P0 DADD R12, R12, -R8 ;  /* 0x000000000c0c8229 */ /* 0x000fe20000000808 */
[----:B------:R-:W-:Y:S01]  /*0390*/  @!P0 MOV R8, 0x80000000 ;  /* 0x8000000000088802 */ /* 0x000fe20000000f00 */
[----:B------:R-:W-:-:S06]  /*03a0*/  @!P0 IMAD.MOV.U32 R9, RZ, RZ, 0x3fc70a3d ;  /* 0x3fc70a3dff098424 */ /* 0x000fcc00078e00ff */
[----:B------:R-:W-:-:S06]  /*03b0*/  @!P0 DFMA R12, R4, -R8, R12 ;  /* 0x80000008040c822b */ /* 0x000fcc000000000c */
[----:B------:R0:W1:Y:S01]  /*03c0*/  @!P0 F2F.F32.F64 R15, R12 ;  /* 0x0000000c000f8310 */ /* 0x0000620000301000 */
[----:B------:R-:W-:Y:S05]  /*03d0*/  BRA.U UP1, `(.L_x_2) ;  /* 0xfffffffd016c7547 */ /* 0x000fea000b83ffff */
.L_x_1:
[----:B------:R-:W-:Y:S05]  /*03e0*/  BRA.U !UP0, `(.L_x_0) ;  /* 0x00000001083c7547 */ /* 0x000fea000b800000 */
[----:B------:R-:W-:-:S12]  /*03f0*/  UIADD3 UR4, UPT, UPT, -UR4, URZ, URZ ;  /* 0x000000ff04047290 */ /* 0x000fd8000fffe1ff */
.L_x_3:
[----:B-1-3--:R-:W-:Y:S01]  /*0400*/  IMAD.MOV.U32 R10, RZ, RZ, R15 ;  /* 0x000000ffff0a7224 */ /* 0x00afe200078e000f */
[----:B------:R1:W-:Y:S01]  /*0410*/  @!P0 F2F.F64.F32 R8, R0 ;  /* 0x0000000000088310 */ /* 0x0003e20000201800 */
[----:B------:R-:W-:Y:S01]  /*0420*/  MOV R15, RZ ;  /* 0x000000ff000f7202 */ /* 0x000fe20000000f00 */
[----:B------:R-:W-:-:S04]  /*0430*/  UIADD3 UR4, UPT, UPT, UR4, 0x1, URZ ;  /* 0x0000000104047890 */ /* 0x000fc8000fffe0ff */
[----:B------:R-:W-:Y:S02]  /*0440*/  UISETP.NE.AND UP0, UPT, UR4, URZ, UPT ;  /* 0x000000ff0400728c */ /* 0x000fe4000bf05270 */
[----:B--2---:R-:W2:Y:S01]  /*0450*/  @!P0 F2F.F64.F32 R4, R10 ;  /* 0x0000000a00048310 */ /* 0x004ea20000201800 */
[----:B-1----:R-:W-:Y:S01]  /*0460*/  IMAD.MOV.U32 R0, RZ, RZ, R10 ;  /* 0x000000ffff007224 */ /* 0x002fe200078e000a */
[----:B--2---:R-:W-:-:S08]  /*0470*/  @!P0 DADD R6, R4, R4 ;  /* 0x0000000004068229 */ /* 0x004fd00000000004 */
[----:B------:R-:W-:Y:S01]  /*0480*/  @!P0 DADD R6, R6, -R8 ;  /* 0x0000000006068229 */ /* 0x000fe20000000808 */
[----:B------:R-:W-:Y:S01]  /*0490*/  @!P0 MOV R8, 0x80000000 ;  /* 0x8000000000088802 */ /* 0x000fe20000000f00 */
[----:B------:R-:W-:-:S06]  /*04a0*/  @!P0 IMAD.MOV.U32 R9, RZ, RZ, 0x3fc70a3d ;  /* 0x3fc70a3dff098424 */ /* 0x000fcc00078e00ff */
[----:B------:R-:W-:-:S06]  /*04b0*/  @!P0 DFMA R6, R4, -R8, R6 ;  /* 0x800000080406822b */ /* 0x000fcc0000000006 */
[----:B------:R2:W3:Y:S01]  /*04c0*/  @!P0 F2F.F32.F64 R15, R6 ;  /* 0x00000006000f8310 */ /* 0x0004e20000301000 */
[----:B------:R-:W-:Y:S05]  /*04d0*/  BRA.U UP0, `(.L_x_3) ;  /* 0xfffffffd00c87547 */ /* 0x000fea000b83ffff */
.L_x_0:
[----:B-1-3-5:R-:W-:Y:S01]  /*04e0*/  STG.E desc[UR6][R2.64+0x4], R15 ;  /* 0x0000040f02007986 */ /* 0x02afe2000c101906 */
[----:B------:R-:W-:Y:S05]  /*04f0*/  EXIT ;  /* 0x000000000000794d */ /* 0x000fea0003800000 */
.L_x_4:
[----:B------:R-:W-:-:S00]  /*0500*/  BRA `(.L_x_4) ;  /* 0xfffffffc00fc7947 */ /* 0x000fc0000383ffff */
[----:B------:R-:W-:-:S00]  /*0510*/  NOP ;  /* 0x0000000000007918 */ /* 0x000fc00000000000 */
        /* <DEDUP_REMOVED lines=14> */
.L_x_5:


//--------------------- .nv.shared.reserved.0     --------------------------
	.section	.nv.shared.reserved.0,"aw",@nobits
	.weak		__nv_reservedSMEM_offset_0_alias
	.size		__nv_reservedSMEM_offset_0_alias, 0, 64
	.other		__nv_reservedSMEM_offset_0_alias,@"STO_CUDA_RESERVED_SHARED STV_DEFAULT"
__nv_reservedSMEM_offset_0_alias:
	.zero		0
	.zero		64


//--------------------- .nv.constant0._Z6updatePfii --------------------------
	.section	.nv.constant0._Z6updatePfii,"a",@progbits
	.sectionflags	@""
	.align	4
.nv.constant0._Z6updatePfii:
	.zero		912


//--------------------- SYMBOLS --------------------------

	.type		.nv.reservedSmem.offset0,@object
	.size		.nv.reservedSmem.offset0,0x4
